//
// Generated by NVIDIA NVVM Compiler
//
// Compiler Build ID: CL-36424714
// Cuda compilation tools, release 13.0, V13.0.88
// Based on NVVM 20.0.0
//

.version 9.0
.target sm_100
.address_size 64

	// .globl	_Z26convolution2D_tiled_kernelPKfPfii
.const .align 4 .b8 d_Filter[100];
// _ZZ26convolution2D_tiled_kernelPKfPfiiE6s_tile has been demoted

.visible .entry _Z26convolution2D_tiled_kernelPKfPfii(
	.param .u64 .ptr .align 1 _Z26convolution2D_tiled_kernelPKfPfii_param_0,
	.param .u64 .ptr .align 1 _Z26convolution2D_tiled_kernelPKfPfii_param_1,
	.param .u32 _Z26convolution2D_tiled_kernelPKfPfii_param_2,
	.param .u32 _Z26convolution2D_tiled_kernelPKfPfii_param_3
)
{
	.reg .pred 	%p<13>;
	.reg .b32 	%r<29>;
	.reg .b32 	%f<77>;
	.reg .b64 	%rd<9>;
	// demoted variable
	.shared .align 4 .b8 _ZZ26convolution2D_tiled_kernelPKfPfiiE6s_tile[1600];
	ld.param.u64 	%rd2, [_Z26convolution2D_tiled_kernelPKfPfii_param_0];
	ld.param.u64 	%rd1, [_Z26convolution2D_tiled_kernelPKfPfii_param_1];
	ld.param.u32 	%r5, [_Z26convolution2D_tiled_kernelPKfPfii_param_2];
	ld.param.u32 	%r6, [_Z26convolution2D_tiled_kernelPKfPfii_param_3];
	cvta.to.global.u64 	%rd3, %rd2;
	mov.u32 	%r7, %ctaid.x;
	shl.b32 	%r8, %r7, 4;
	mov.u32 	%r9, %tid.x;
	add.s32 	%r1, %r8, %r9;
	mov.u32 	%r10, %ctaid.y;
	shl.b32 	%r11, %r10, 4;
	mov.u32 	%r12, %tid.y;
	add.s32 	%r2, %r11, %r12;
	add.s32 	%r3, %r1, -2;
	max.s32 	%r13, %r3, 0;
	setp.lt.s32 	%p1, %r13, %r5;
	add.s32 	%r14, %r5, -1;
	selp.b32 	%r15, %r13, %r14, %p1;
	max.u32 	%r16, %r2, 2;
	add.s32 	%r17, %r16, -2;
	setp.lt.s32 	%p2, %r17, %r6;
	add.s32 	%r18, %r6, -1;
	selp.b32 	%r19, %r17, %r18, %p2;
	mad.lo.s32 	%r20, %r19, %r5, %r15;
	mul.wide.s32 	%rd4, %r20, 4;
	add.s64 	%rd5, %rd3, %rd4;
	ld.global.nc.f32 	%f1, [%rd5];
	mov.u32 	%r21, _ZZ26convolution2D_tiled_kernelPKfPfiiE6s_tile;
	mad.lo.s32 	%r22, %r12, 80, %r21;
	shl.b32 	%r23, %r9, 2;
	add.s32 	%r4, %r22, %r23;
	st.shared.f32 	[%r4], %f1;
	bar.sync 	0;
	setp.ge.s32 	%p3, %r1, %r5;
	setp.ge.s32 	%p4, %r2, %r6;
	or.pred  	%p5, %p3, %p4;
	@%p5 bra 	$L__BB0_3;
	setp.lt.s32 	%p6, %r1, 2;
	add.s32 	%r24, %r5, -2;
	setp.ge.s32 	%p7, %r1, %r24;
	or.pred  	%p8, %p6, %p7;
	setp.lt.u32 	%p9, %r2, 2;
	or.pred  	%p10, %p9, %p8;
	add.s32 	%r25, %r6, -2;
	setp.ge.s32 	%p11, %r2, %r25;
	or.pred  	%p12, %p10, %p11;
	@%p12 bra 	$L__BB0_3;
	ld.shared.f32 	%f2, [%r4];
	ld.const.f32 	%f3, [d_Filter];
	fma.rn.f32 	%f4, %f2, %f3, 0f00000000;
	ld.shared.f32 	%f5, [%r4+4];
	ld.const.f32 	%f6, [d_Filter+4];
	fma.rn.f32 	%f7, %f5, %f6, %f4;
	ld.shared.f32 	%f8, [%r4+8];
	ld.const.f32 	%f9, [d_Filter+8];
	fma.rn.f32 	%f10, %f8, %f9, %f7;
	ld.shared.f32 	%f11, [%r4+12];
	ld.const.f32 	%f12, [d_Filter+12];
	fma.rn.f32 	%f13, %f11, %f12, %f10;
	ld.shared.f32 	%f14, [%r4+16];
	ld.const.f32 	%f15, [d_Filter+16];
	fma.rn.f32 	%f16, %f14, %f15, %f13;
	ld.shared.f32 	%f17, [%r4+80];
	ld.const.f32 	%f18, [d_Filter+20];
	fma.rn.f32 	%f19, %f17, %f18, %f16;
	ld.shared.f32 	%f20, [%r4+84];
	ld.const.f32 	%f21, [d_Filter+24];
	fma.rn.f32 	%f22, %f20, %f21, %f19;
	ld.shared.f32 	%f23, [%r4+88];
	ld.const.f32 	%f24, [d_Filter+28];
	fma.rn.f32 	%f25, %f23, %f24, %f22;
	ld.shared.f32 	%f26, [%r4+92];
	ld.const.f32 	%f27, [d_Filter+32];
	fma.rn.f32 	%f28, %f26, %f27, %f25;
	ld.shared.f32 	%f29, [%r4+96];
	ld.const.f32 	%f30, [d_Filter+36];
	fma.rn.f32 	%f31, %f29, %f30, %f28;
	ld.shared.f32 	%f32, [%r4+160];
	ld.const.f32 	%f33, [d_Filter+40];
	fma.rn.f32 	%f34, %f32, %f33, %f31;
	ld.shared.f32 	%f35, [%r4+164];
	ld.const.f32 	%f36, [d_Filter+44];
	fma.rn.f32 	%f37, %f35, %f36, %f34;
	ld.shared.f32 	%f38, [%r4+168];
	ld.const.f32 	%f39, [d_Filter+48];
	fma.rn.f32 	%f40, %f38, %f39, %f37;
	ld.shared.f32 	%f41, [%r4+172];
	ld.const.f32 	%f42, [d_Filter+52];
	fma.rn.f32 	%f43, %f41, %f42, %f40;
	ld.shared.f32 	%f44, [%r4+176];
	ld.const.f32 	%f45, [d_Filter+56];
	fma.rn.f32 	%f46, %f44, %f45, %f43;
	ld.shared.f32 	%f47, [%r4+240];
	ld.const.f32 	%f48, [d_Filter+60];
	fma.rn.f32 	%f49, %f47, %f48, %f46;
	ld.shared.f32 	%f50, [%r4+244];
	ld.const.f32 	%f51, [d_Filter+64];
	fma.rn.f32 	%f52, %f50, %f51, %f49;
	ld.shared.f32 	%f53, [%r4+248];
	ld.const.f32 	%f54, [d_Filter+68];
	fma.rn.f32 	%f55, %f53, %f54, %f52;
	ld.shared.f32 	%f56, [%r4+252];
	ld.const.f32 	%f57, [d_Filter+72];
	fma.rn.f32 	%f58, %f56, %f57, %f55;
	ld.shared.f32 	%f59, [%r4+256];
	ld.const.f32 	%f60, [d_Filter+76];
	fma.rn.f32 	%f61, %f59, %f60, %f58;
	ld.shared.f32 	%f62, [%r4+320];
	ld.const.f32 	%f63, [d_Filter+80];
	fma.rn.f32 	%f64, %f62, %f63, %f61;
	ld.shared.f32 	%f65, [%r4+324];
	ld.const.f32 	%f66, [d_Filter+84];
	fma.rn.f32 	%f67, %f65, %f66, %f64;
	ld.shared.f32 	%f68, [%r4+328];
	ld.const.f32 	%f69, [d_Filter+88];
	fma.rn.f32 	%f70, %f68, %f69, %f67;
	ld.shared.f32 	%f71, [%r4+332];
	ld.const.f32 	%f72, [d_Filter+92];
	fma.rn.f32 	%f73, %f71, %f72, %f70;
	ld.shared.f32 	%f74, [%r4+336];
	ld.const.f32 	%f75, [d_Filter+96];
	fma.rn.f32 	%f76, %f74, %f75, %f73;
	add.s32 	%r26, %r2, -2;
	add.s32 	%r27, %r5, -4;
	mad.lo.s32 	%r28, %r27, %r26, %r3;
	cvta.to.global.u64 	%rd6, %rd1;
	mul.wide.s32 	%rd7, %r28, 4;
	add.s64 	%rd8, %rd6, %rd7;
	st.global.f32 	[%rd8], %f76;
$L__BB0_3:
	ret;

}


// ===== COMPILED SASS (sm_100) =====

	.target	sm_100

	.elftype	@"ET_EXEC"


//--------------------- .note.nv.tkinfo           --------------------------
	.section	.note.nv.tkinfo,"",@"SHT_NOTE"
	.sectionflags	@"SHF_NOTE_NV_TKINFO"
	.tkinfo
        /*0018*/ 	.word	0x00000002
        /*0030*/ 	.string	""
        /*0030*/ 	.string	"ptxas"
        /*0030*/ 	.string	"Cuda compilation tools, release 13.0, V13.0.88"
        /*0030*/ 	.string	"Build cuda_13.0.r13.0/compiler.36424714_0"
        /*0030*/ 	.string	"-arch sm_100 -m 64 "



//--------------------- .note.nv.cuinfo           --------------------------
	.section	.note.nv.cuinfo,"",@"SHT_NOTE"
	.sectionflags	@"SHF_NOTE_NV_CUINFO"
        /*0018*/ 	.short	0x0002
        /*001a*/ 	.short	0x0064
        /*001c*/ 	.short	0x0082
	.zero		2


//--------------------- .nv.info                  --------------------------
	.section	.nv.info,"",@"SHT_CUDA_INFO"
	.align	4


	//----- nvinfo : EIATTR_REGCOUNT
	.align		4
        /*0000*/ 	.byte	0x04, 0x2f
        /*0002*/ 	.short	(.L_2 - .L_1)
	.align		4
.L_1:
        /*0004*/ 	.word	index@(_Z26convolution2D_tiled_kernelPKfPfii)
        /*0008*/ 	.word	0x00000014


	//----- nvinfo : EIATTR_FRAME_SIZE
	.align		4
.L_2:
        /*000c*/ 	.byte	0x04, 0x11
        /*000e*/ 	.short	(.L_4 - .L_3)
	.align		4
.L_3:
        /*0010*/ 	.word	index@(_Z26convolution2D_tiled_kernelPKfPfii)
        /*0014*/ 	.word	0x00000000


	//----- nvinfo : EIATTR_MIN_STACK_SIZE
	.align		4
.L_4:
        /*0018*/ 	.byte	0x04, 0x12
        /*001a*/ 	.short	(.L_6 - .L_5)
	.align		4
.L_5:
        /*001c*/ 	.word	index@(_Z26convolution2D_tiled_kernelPKfPfii)
        /*0020*/ 	.word	0x00000000
.L_6:


//--------------------- .nv.compat                --------------------------
	.section	.nv.compat,"",@"SHT_CUDA_COMPAT_INFO"
	.align	4
        /*0000*/ 	.byte	0x02, 0x09, 0x00, 0x00, 0x02, 0x02, 0x01, 0x00, 0x02, 0x05, 0x05, 0x00, 0x03, 0x07, 0x01, 0x01
        /*0010*/ 	.byte	0x02, 0x03, 0x00, 0x00, 0x02, 0x06, 0x01, 0x00, 0x04, 0x0b, 0x08, 0x00, 0x09, 0x00, 0x00, 0x00
        /*0020*/ 	.byte	0x00, 0x00, 0x00, 0x00


//--------------------- .nv.info._Z26convolution2D_tiled_kernelPKfPfii --------------------------
	.section	.nv.info._Z26convolution2D_tiled_kernelPKfPfii,"",@"SHT_CUDA_INFO"
	.sectionflags	@""
	.align	4


	//----- nvinfo : EIATTR_CUDA_API_VERSION
	.align		4
        /*0000*/ 	.byte	0x04, 0x37
        /*0002*/ 	.short	(.L_8 - .L_7)
.L_7:
        /*0004*/ 	.word	0x00000082


	//----- nvinfo : EIATTR_KPARAM_INFO
	.align		4
.L_8:
        /*0008*/ 	.byte	0x04, 0x17
        /*000a*/ 	.short	(.L_10 - .L_9)
.L_9:
        /*000c*/ 	.word	0x00000000
        /*0010*/ 	.short	0x0003
        /*0012*/ 	.short	0x0014
        /*0014*/ 	.byte	0x00, 0xf0, 0x11, 0x00


	//----- nvinfo : EIATTR_KPARAM_INFO
	.align		4
.L_10:
        /*0018*/ 	.byte	0x04, 0x17
        /*001a*/ 	.short	(.L_12 - .L_11)
.L_11:
        /*001c*/ 	.word	0x00000000
        /*0020*/ 	.short	0x0002
        /*0022*/ 	.short	0x0010
        /*0024*/ 	.byte	0x00, 0xf0, 0x11, 0x00


	//----- nvinfo : EIATTR_KPARAM_INFO
	.align		4
.L_12:
        /*0028*/ 	.byte	0x04, 0x17
        /*002a*/ 	.short	(.L_14 - .L_13)
.L_13:
        /*002c*/ 	.word	0x00000000
        /*0030*/ 	.short	0x0001
        /*0032*/ 	.short	0x0008
        /*0034*/ 	.byte	0x00, 0xf5, 0x21, 0x00


	//----- nvinfo : EIATTR_KPARAM_INFO
	.align		4
.L_14:
        /*0038*/ 	.byte	0x04, 0x17
        /*003a*/ 	.short	(.L_16 - .L_15)
.L_15:
        /*003c*/ 	.word	0x00000000
        /*0040*/ 	.short	0x0000
        /*0042*/ 	.short	0x0000
        /*0044*/ 	.byte	0x00, 0xf5, 0x21, 0x00


	//----- nvinfo : EIATTR_SPARSE_MMA_MASK
	.align		4
.L_16:
        /*0048*/ 	.byte	0x03, 0x50
        /*004a*/ 	.short	0x0000


	//----- nvinfo : EIATTR_MAXREG_COUNT
	.align		4
        /*004c*/ 	.byte	0x03, 0x1b
        /*004e*/ 	.short	0x00ff


	//----- nvinfo : EIATTR_NUM_BARRIERS
	.align		4
        /*0050*/ 	.byte	0x02, 0x4c
        /*0052*/ 	.byte	0x01
	.zero		1


	//----- nvinfo : EIATTR_MERCURY_ISA_VERSION
	.align		4
        /*0054*/ 	.byte	0x03, 0x5f
        /*0056*/ 	.short	0x0101


	//----- nvinfo : EIATTR_VRC_CTA_INIT_COUNT
	.align		4
        /*0058*/ 	.byte	0x02, 0x4a
	.zero		1
	.zero		1


	//----- nvinfo : EIATTR_EXIT_INSTR_OFFSETS
	.align		4
        /*005c*/ 	.byte	0x04, 0x1c
        /*005e*/ 	.short	(.L_18 - .L_17)


	//   ....[0]....
.L_17:
        /*0060*/ 	.word	0x000001e0


	//   ....[1]....
        /*0064*/ 	.word	0x00000250


	//   ....[2]....
        /*0068*/ 	.word	0x00000650


	//----- nvinfo : EIATTR_CBANK_PARAM_SIZE
	.align		4
.L_18:
        /*006c*/ 	.byte	0x03, 0x19
        /*006e*/ 	.short	0x0018


	//----- nvinfo : EIATTR_PARAM_CBANK
	.align		4
        /*0070*/ 	.byte	0x04, 0x0a
        /*0072*/ 	.short	(.L_20 - .L_19)
	.align		4
.L_19:
        /*0074*/ 	.word	index@(.nv.constant0._Z26convolution2D_tiled_kernelPKfPfii)
        /*0078*/ 	.short	0x0380
        /*007a*/ 	.short	0x0018


	//----- nvinfo : EIATTR_SW_WAR
	.align		4
.L_20:
        /*007c*/ 	.byte	0x04, 0x36
        /*007e*/ 	.short	(.L_22 - .L_21)
.L_21:
        /*0080*/ 	.word	0x00000008
.L_22:


//--------------------- .nv.callgraph             --------------------------
	.section	.nv.callgraph,"",@"SHT_CUDA_CALLGRAPH"
	.align	4
	.sectionentsize	8
	.align		4
        /*0000*/ 	.word	0x00000000
	.align		4
        /*0004*/ 	.word	0xffffffff
	.align		4
        /*0008*/ 	.word	0x00000000
	.align		4
        /*000c*/ 	.word	0xfffffffe
	.align		4
        /*0010*/ 	.word	0x00000000
	.align		4
        /*0014*/ 	.word	0xfffffffd
	.align		4
        /*0018*/ 	.word	0x00000000
	.align		4
        /*001c*/ 	.word	0xfffffffc


//--------------------- .nv.constant3             --------------------------
	.section	.nv.constant3,"a",@progbits
	.align	4
.nv.constant3:
	.type		d_Filter,@object
	.size		d_Filter,(.L_0 - d_Filter)
d_Filter:
	.zero		100
.L_0:


//--------------------- .text._Z26convolution2D_tiled_kernelPKfPfii --------------------------
	.section	.text._Z26convolution2D_tiled_kernelPKfPfii,"ax",@progbits
	.align	128
        .global         _Z26convolution2D_tiled_kernelPKfPfii
        .type           _Z26convolution2D_tiled_kernelPKfPfii,@function
        .size           _Z26convolution2D_tiled_kernelPKfPfii,(.L_x_1 - _Z26convolution2D_tiled_kernelPKfPfii)
        .other          _Z26convolution2D_tiled_kernelPKfPfii,@"STO_CUDA_ENTRY STV_DEFAULT"
_Z26convolution2D_tiled_kernelPKfPfii:
.text._Z26convolution2D_tiled_kernelPKfPfii:
[----:B------:R-:W-:Y:S01]  /*0000*/  LDC R1, c[0x0][0x37c] ;  /* 0x0000df00ff017b82 */ /* 0x000fe20000000800 */
[----:B------:R-:W0:Y:S07]  /*0010*/  S2R R4, SR_CTAID.Y ;  /* 0x0000000000047919 */ /* 0x000e2e0000002600 */
[----:B------:R-:W1:Y:S01]  /*0020*/  LDC.64 R2, c[0x0][0x390] ;  /* 0x0000e400ff027b82 */ /* 0x000e620000000a00 */
[----:B------:R-:W2:Y:S01]  /*0030*/  LDCU.64 UR4, c[0x0][0x358] ;  /* 0x00006b00ff0477ac */ /* 0x000ea20008000a00 */
[----:B------:R-:W3:Y:S01]  /*0040*/  S2R R7, SR_CTAID.X ;  /* 0x0000000000077919 */ /* 0x000ee20000002500 */
[----:B------:R-:W3:Y:S05]  /*0050*/  S2R R6, SR_TID.X ;  /* 0x0000000000067919 */ /* 0x000eea0000002100 */
[----:B------:R-:W4:Y:S01]  /*0060*/  LDC.64 R8, c[0x0][0x380] ;  /* 0x0000e000ff087b82 */ /* 0x000f220000000a00 */
[----:B------:R-:W0:Y:S01]  /*0070*/  S2R R13, SR_TID.Y ;  /* 0x00000000000d7919 */ /* 0x000e220000002200 */
[----:B---3--:R-:W-:-:S02]  /*0080*/  LEA R7, R7, R6, 0x4 ;  /* 0x0000000607077211 */ /* 0x008fc400078e20ff */
[----:B0-----:R-:W-:Y:S02]  /*0090*/  LEA R4, R4, R13, 0x4 ;  /* 0x0000000d04047211 */ /* 0x001fe400078e20ff */
[----:B------:R-:W-:Y:S02]  /*00a0*/  IADD3 R5, PT, PT, R7, -0x2, RZ ;  /* 0xfffffffe07057810 */ /* 0x000fe40007ffe0ff */
[----:B------:R-:W-:Y:S02]  /*00b0*/  VIMNMX.U32 R0, PT, PT, R4, 0x2, !PT ;  /* 0x0000000204007848 */ /* 0x000fe40007fe0000 */
[----:B------:R-:W-:Y:S02]  /*00c0*/  VIMNMX R11, PT, PT, RZ, R5, !PT ;  /* 0x00000005ff0b7248 */ /* 0x000fe40007fe0100 */
[----:B------:R-:W-:Y:S02]  /*00d0*/  IADD3 R0, PT, PT, R0, -0x2, RZ ;  /* 0xfffffffe00007810 */ /* 0x000fe40007ffe0ff */
[----:B-1----:R-:W-:-:S02]  /*00e0*/  ISETP.GE.AND P0, PT, R11, R2, PT ;  /* 0x000000020b00720c */ /* 0x002fc40003f06270 */
[----:B------:R-:W-:-:S11]  /*00f0*/  ISETP.GE.AND P1, PT, R0, R3, PT ;  /* 0x000000030000720c */ /* 0x000fd60003f26270 */
[----:B------:R-:W-:Y:S02]  /*0100*/  @P0 IADD3 R11, PT, PT, R2, -0x1, RZ ;  /* 0xffffffff020b0810 */ /* 0x000fe40007ffe0ff */
[----:B------:R-:W-:-:S05]  /*0110*/  @P1 IADD3 R0, PT, PT, R3, -0x1, RZ ;  /* 0xffffffff03001810 */ /* 0x000fca0007ffe0ff */
[----:B------:R-:W-:-:S04]  /*0120*/  IMAD R11, R0, R2, R11 ;  /* 0x00000002000b7224 */ /* 0x000fc800078e020b */
[----:B----4-:R-:W-:-:S06]  /*0130*/  IMAD.WIDE R8, R11, 0x4, R8 ;  /* 0x000000040b087825 */ /* 0x010fcc00078e0208 */
[----:B--2---:R-:W2:Y:S01]  /*0140*/  LDG.E.CONSTANT R9, desc[UR4][R8.64] ;  /* 0x0000000408097981 */ /* 0x004ea2000c1e9900 */
[----:B------:R-:W-:Y:S02]  /*0150*/  MOV R0, 0x400 ;  /* 0x0000040000007802 */ /* 0x000fe40000000f00 */
[----:B------:R-:W-:Y:S01]  /*0160*/  ISETP.GE.AND P0, PT, R4, R3, PT ;  /* 0x000000030400720c */ /* 0x000fe20003f06270 */
[----:B------:R-:W0:Y:S03]  /*0170*/  S2R R11, SR_CgaCtaId ;  /* 0x00000000000b7919 */ /* 0x000e260000008800 */
[----:B------:R-:W-:Y:S02]  /*0180*/  ISETP.GE.OR P0, PT, R7, R2, P0 ;  /* 0x000000020700720c */ /* 0x000fe40000706670 */
[----:B0-----:R-:W-:-:S05]  /*0190*/  LEA R0, R11, R0, 0x18 ;  /* 0x000000000b007211 */ /* 0x001fca00078ec0ff */
[----:B------:R-:W-:-:S05]  /*01a0*/  IMAD R0, R13, 0x50, R0 ;  /* 0x000000500d007824 */ /* 0x000fca00078e0200 */
[----:B------:R-:W-:-:S05]  /*01b0*/  LEA R6, R6, R0, 0x2 ;  /* 0x0000000006067211 */ /* 0x000fca00078e10ff */
[----:B--2---:R0:W-:Y:S01]  /*01c0*/  STS [R6], R9 ;  /* 0x0000000906007388 */ /* 0x0041e20000000800 */
[----:B------:R-:W-:Y:S06]  /*01d0*/  BAR.SYNC.DEFER_BLOCKING 0x0 ;  /* 0x0000000000007b1d */ /* 0x000fec0000010000 */
[----:B------:R-:W-:Y:S05]  /*01e0*/  @P0 EXIT ;  /* 0x000000000000094d */ /* 0x000fea0003800000 */
[----:B------:R-:W-:Y:S02]  /*01f0*/  IADD3 R0, PT, PT, R2, -0x2, RZ ;  /* 0xfffffffe02007810 */ /* 0x000fe40007ffe0ff */
[----:B------:R-:W-:Y:S02]  /*0200*/  IADD3 R3, PT, PT, R3, -0x2, RZ ;  /* 0xfffffffe03037810 */ /* 0x000fe40007ffe0ff */
[----:B------:R-:W-:-:S04]  /*0210*/  ISETP.GE.AND P0, PT, R7, R0, PT ;  /* 0x000000000700720c */ /* 0x000fc80003f06270 */
[----:B------:R-:W-:-:S04]  /*0220*/  ISETP.LT.OR P0, PT, R7, 0x2, P0 ;  /* 0x000000020700780c */ /* 0x000fc80000701670 */
[----:B------:R-:W-:-:S04]  /*0230*/  ISETP.LT.U32.OR P0, PT, R4, 0x2, P0 ;  /* 0x000000020400780c */ /* 0x000fc80000701470 */
[----:B------:R-:W-:-:S13]  /*0240*/  ISETP.GE.OR P0, PT, R4, R3, P0 ;  /* 0x000000030400720c */ /* 0x000fda0000706670 */
[----:B------:R-:W-:Y:S05]  /*0250*/  @P0 EXIT ;  /* 0x000000000000094d */ /* 0x000fea0003800000 */
[----:B------:R-:W1:Y:S01]  /*0260*/  LDS R0, [R6] ;  /* 0x0000000006007984 */ /* 0x000e620000000800 */
[----:B------:R-:W1:Y:S01]  /*0270*/  LDCU.128 UR8, c[0x3][URZ] ;  /* 0x00c00000ff0877ac */ /* 0x000e620008000c00 */
[----:B------:R-:W-:Y:S02]  /*0280*/  IADD3 R2, PT, PT, R2, -0x4, RZ ;  /* 0xfffffffc02027810 */ /* 0x000fe40007ffe0ff */
[----:B------:R-:W2:Y:S01]  /*0290*/  LDS R10, [R6+0x4] ;  /* 0x00000400060a7984 */ /* 0x000ea20000000800 */
[----:B------:R-:W3:Y:S01]  /*02a0*/  LDCU.128 UR12, c[0x3][0x10] ;  /* 0x00c00200ff0c77ac */ /* 0x000ee20008000c00 */
[----:B------:R-:W-:Y:S02]  /*02b0*/  IADD3 R4, PT, PT, R4, -0x2, RZ ;  /* 0xfffffffe04047810 */ /* 0x000fe40007ffe0ff */
[----:B0-----:R-:W0:Y:S01]  /*02c0*/  LDS R9, [R6+0x8] ;  /* 0x0000080006097984 */ /* 0x001e220000000800 */
[----:B------:R-:W4:Y:S02]  /*02d0*/  LDCU UR6, c[0x3][0x60] ;  /* 0x00c00c00ff0677ac */ /* 0x000f240008000800 */
[----:B------:R-:W-:Y:S01]  /*02e0*/  IMAD R5, R4, R2, R5 ;  /* 0x0000000204057224 */ /* 0x000fe200078e0205 */
[----:B------:R-:W5:Y:S04]  /*02f0*/  LDS R11, [R6+0xc] ;  /* 0x00000c00060b7984 */ /* 0x000f680000000800 */
[----:B------:R-:W3:Y:S04]  /*0300*/  LDS R12, [R6+0x10] ;  /* 0x00001000060c7984 */ /* 0x000ee80000000800 */
[----:B------:R-:W4:Y:S04]  /*0310*/  LDS R13, [R6+0x50] ;  /* 0x00005000060d7984 */ /* 0x000f280000000800 */
[----:B------:R-:W4:Y:S04]  /*0320*/  LDS R14, [R6+0x54] ;  /* 0x00005400060e7984 */ /* 0x000f280000000800 */
[----:B------:R-:W4:Y:S04]  /*0330*/  LDS R15, [R6+0x58] ;  /* 0x00005800060f7984 */ /* 0x000f280000000800 */
[----:B------:R-:W4:Y:S04]  /*0340*/  LDS R8, [R6+0x5c] ;  /* 0x00005c0006087984 */ /* 0x000f280000000800 */
[----:B------:R-:W4:Y:S01]  /*0350*/  LDS R3, [R6+0x60] ;  /* 0x0000600006037984 */ /* 0x000f220000000800 */
[----:B-1----:R-:W-:-:S03]  /*0360*/  FFMA R7, R0, UR8, RZ ;  /* 0x0000000800077c23 */ /* 0x002fc600080000ff */
[----:B------:R-:W-:Y:S01]  /*0370*/  LDS R17, [R6+0x144] ;  /* 0x0001440006117984 */ /* 0x000fe20000000800 */
[----:B--2---:R-:W-:-:S03]  /*0380*/  FFMA R10, R10, UR9, R7 ;  /* 0x000000090a0a7c23 */ /* 0x004fc60008000007 */
[----:B------:R-:W1:Y:S01]  /*0390*/  LDS R0, [R6+0xa0] ;  /* 0x0000a00006007984 */ /* 0x000e620000000800 */
[----:B0-----:R-:W-:-:S03]  /*03a0*/  FFMA R10, R9, UR10, R10 ;  /* 0x0000000a090a7c23 */ /* 0x001fc6000800000a */
[----:B------:R-:W0:Y:S01]  /*03b0*/  LDS R7, [R6+0xa4] ;  /* 0x0000a40006077984 */ /* 0x000e220000000800 */
[----:B-----5:R-:W-:-:S03]  /*03c0*/  FFMA R11, R11, UR11, R10 ;  /* 0x0000000b0b0b7c23 */ /* 0x020fc6000800000a */
[----:B------:R-:W2:Y:S01]  /*03d0*/  LDS R9, [R6+0xa8] ;  /* 0x0000a80006097984 */ /* 0x000ea20000000800 */
[----:B------:R-:W5:Y:S01]  /*03e0*/  LDCU.128 UR8, c[0x3][0x20] ;  /* 0x00c00400ff0877ac */ /* 0x000f620008000c00 */
[----:B---3--:R-:W-:Y:S02]  /*03f0*/  FFMA R12, R12, UR12, R11 ;  /* 0x0000000c0c0c7c23 */ /* 0x008fe4000800000b */
[----:B------:R-:W3:Y:S02]  /*0400*/  LDS R10, [R6+0xac] ;  /* 0x0000ac00060a7984 */ /* 0x000ee40000000800 */
[----:B----4-:R-:W-:Y:S02]  /*0410*/  FFMA R13, R13, UR13, R12 ;  /* 0x0000000d0d0d7c23 */ /* 0x010fe4000800000c */
[----:B------:R-:W4:Y:S02]  /*0420*/  LDS R11, [R6+0xb0] ;  /* 0x0000b000060b7984 */ /* 0x000f240000000800 */
[----:B------:R-:W-:-:S02]  /*0430*/  FFMA R14, R14, UR14, R13 ;  /* 0x0000000e0e0e7c23 */ /* 0x000fc4000800000d */
[----:B------:R-:W4:Y:S02]  /*0440*/  LDS R12, [R6+0xf0] ;  /* 0x0000f000060c7984 */ /* 0x000f240000000800 */
[----:B------:R-:W-:Y:S02]  /*0450*/  FFMA R15, R15, UR15, R14 ;  /* 0x0000000f0f0f7c23 */ /* 0x000fe4000800000e */
[----:B------:R-:W4:Y:S01]  /*0460*/  LDS R13, [R6+0xf4] ;  /* 0x0000f400060d7984 */ /* 0x000f220000000800 */
[----:B------:R-:W2:Y:S01]  /*0470*/  LDCU.128 UR12, c[0x3][0x30] ;  /* 0x00c00600ff0c77ac */ /* 0x000ea20008000c00 */
[----:B-----5:R-:W-:Y:S02]  /*0480*/  FFMA R16, R8, UR8, R15 ;  /* 0x0000000808107c23 */ /* 0x020fe4000800000f */
[----:B------:R-:W5:Y:S02]  /*0490*/  LDS R14, [R6+0xf8] ;  /* 0x0000f800060e7984 */ /* 0x000f640000000800 */
[----:B------:R-:W-:-:S02]  /*04a0*/  FFMA R15, R3, UR9, R16 ;  /* 0x00000009030f7c23 */ /* 0x000fc40008000010 */
[----:B------:R-:W5:Y:S04]  /*04b0*/  LDS R8, [R6+0xfc] ;  /* 0x0000fc0006087984 */ /* 0x000f680000000800 */
[----:B------:R-:W5:Y:S01]  /*04c0*/  LDS R3, [R6+0x100] ;  /* 0x0001000006037984 */ /* 0x000f620000000800 */
[----:B-1----:R-:W-:-:S03]  /*04d0*/  FFMA R16, R0, UR10, R15 ;  /* 0x0000000a00107c23 */ /* 0x002fc6000800000f */
[----:B------:R-:W1:Y:S01]  /*04e0*/  LDS R0, [R6+0x140] ;  /* 0x0001400006007984 */ /* 0x000e620000000800 */
[----:B0-----:R-:W-:Y:S01]  /*04f0*/  FFMA R16, R7, UR11, R16 ;  /* 0x0000000b07107c23 */ /* 0x001fe20008000010 */
[----:B------:R-:W0:Y:S02]  /*0500*/  LDCU.128 UR8, c[0x3][0x40] ;  /* 0x00c00800ff0877ac */ /* 0x000e240008000c00 */
[----:B------:R-:W1:Y:S01]  /*0510*/  LDS R7, [R6+0x148] ;  /* 0x0001480006077984 */ /* 0x000e620000000800 */
[----:B--2---:R-:W-:-:S03]  /*0520*/  FFMA R9, R9, UR12, R16 ;  /* 0x0000000c09097c23 */ /* 0x004fc60008000010 */
[----:B------:R-:W2:Y:S01]  /*0530*/  LDS R15, [R6+0x14c] ;  /* 0x00014c00060f7984 */ /* 0x000ea20000000800 */
[----:B---3--:R-:W-:-:S03]  /*0540*/  FFMA R10, R10, UR13, R9 ;  /* 0x0000000d0a0a7c23 */ /* 0x008fc60008000009 */
[----:B------:R-:W3:Y:S01]  /*0550*/  LDS R9, [R6+0x150] ;  /* 0x0001500006097984 */ /* 0x000ee20000000800 */
[----:B----4-:R-:W-:-:S04]  /*0560*/  FFMA R11, R11, UR14, R10 ;  /* 0x0000000e0b0b7c23 */ /* 0x010fc8000800000a */
[----:B------:R-:W-:Y:S01]  /*0570*/  FFMA R12, R12, UR15, R11 ;  /* 0x0000000f0c0c7c23 */ /* 0x000fe2000800000b */
[----:B------:R-:W1:Y:S01]  /*0580*/  LDCU.128 UR12, c[0x3][0x50] ;  /* 0x00c00a00ff0c77ac */ /* 0x000e620008000c00 */
[----:B------:R-:W4:Y:S02]  /*0590*/  LDC.64 R10, c[0x0][0x388] ;  /* 0x0000e200ff0a7b82 */ /* 0x000f240000000a00 */
[----:B0-----:R-:W-:-:S04]  /*05a0*/  FFMA R13, R13, UR8, R12 ;  /* 0x000000080d0d7c23 */ /* 0x001fc8000800000c */
[----:B-----5:R-:W-:-:S04]  /*05b0*/  FFMA R13, R14, UR9, R13 ;  /* 0x000000090e0d7c23 */ /* 0x020fc8000800000d */
[----:B------:R-:W-:-:S04]  /*05c0*/  FFMA R8, R8, UR10, R13 ;  /* 0x0000000a08087c23 */ /* 0x000fc8000800000d */
[----:B------:R-:W-:-:S04]  /*05d0*/  FFMA R3, R3, UR11, R8 ;  /* 0x0000000b03037c23 */ /* 0x000fc80008000008 */
[----:B-1----:R-:W-:-:S04]  /*05e0*/  FFMA R0, R0, UR12, R3 ;  /* 0x0000000c00007c23 */ /* 0x002fc80008000003 */
[----:B------:R-:W-:Y:S01]  /*05f0*/  FFMA R0, R17, UR13, R0 ;  /* 0x0000000d11007c23 */ /* 0x000fe20008000000 */
[----:B----4-:R-:W-:-:S04]  /*0600*/  IMAD.WIDE R10, R5, 0x4, R10 ;  /* 0x00000004050a7825 */ /* 0x010fc800078e020a */
[----:B------:R-:W-:-:S04]  /*0610*/  FFMA R0, R7, UR14, R0 ;  /* 0x0000000e07007c23 */ /* 0x000fc80008000000 */
[----:B--2---:R-:W-:-:S04]  /*0620*/  FFMA R0, R15, UR15, R0 ;  /* 0x0000000f0f007c23 */ /* 0x004fc80008000000 */
[----:B---3--:R-:W-:-:S05]  /*0630*/  FFMA R9, R9, UR6, R0 ;  /* 0x0000000609097c23 */ /* 0x008fca0008000000 */
[----:B------:R-:W-:Y:S01]  /*0640*/  STG.E desc[UR4][R10.64], R9 ;  /* 0x000000090a007986 */ /* 0x000fe2000c101904 */
[----:B------:R-:W-:Y:S05]  /*0650*/  EXIT ;  /* 0x000000000000794d */ /* 0x000fea0003800000 */
.L_x_0:
[----:B------:R-:W-:-:S00]  /*0660*/  BRA `(.L_x_0) ;  /* 0xfffffffc00fc7947 */ /* 0x000fc0000383ffff */
[----:B------:R-:W-:-:S00]  /*0670*/  NOP ;  /* 0x0000000000007918 */ /* 0x000fc00000000000 */
        /* <DEDUP_REMOVED lines=8> */
.L_x_1:


//--------------------- .nv.shared._Z26convolution2D_tiled_kernelPKfPfii --------------------------
	.section	.nv.shared._Z26convolution2D_tiled_kernelPKfPfii,"aw",@nobits
	.sectionflags	@""
	.align	4
.nv.shared._Z26convolution2D_tiled_kernelPKfPfii:
	.zero		2624


//--------------------- .nv.shared.reserved.0     --------------------------
	.section	.nv.shared.reserved.0,"aw",@nobits
	.weak		__nv_reservedSMEM_offset_0_alias
	.size		__nv_reservedSMEM_offset_0_alias, 0, 64
	.other		__nv_reservedSMEM_offset_0_alias,@"STO_CUDA_RESERVED_SHARED STV_DEFAULT"
__nv_reservedSMEM_offset_0_alias:
	.zero		0
	.zero		64


//--------------------- .nv.constant0._Z26convolution2D_tiled_kernelPKfPfii --------------------------
	.section	.nv.constant0._Z26convolution2D_tiled_kernelPKfPfii,"a",@progbits
	.sectionflags	@""
	.align	4
.nv.constant0._Z26convolution2D_tiled_kernelPKfPfii:
	.zero		920


//--------------------- SYMBOLS --------------------------

	.type		.nv.reservedSmem.offset0,@object
	.size		.nv.reservedSmem.offset0,0x4
	.type		.nv.reservedSmem.cap,@object
	.size		.nv.reservedSmem.cap,0x4
